	.headerflags	@"EF_CUDA_TEXMODE_UNIFIED EF_CUDA_64BIT_ADDRESS EF_CUDA_ACCELERATORS EF_CUDA_SM90 EF_CUDA_VIRTUAL_SM(EF_CUDA_SM90)"
	.elftype	@"ET_EXEC"


//--------------------- .nv.info                  --------------------------
	.section	.nv.info,"",@"SHT_CUDA_INFO"
	.align	4


	//----- nvinfo : EIATTR_REGCOUNT
	.align		4
        /*0000*/ 	.byte	0x04, 0x2f
        /*0002*/ 	.short	(.L_1 - .L_0)
	.align		4
.L_0:
        /*0004*/ 	.word	index@(triton_poi_fused_add_0)
        /*0008*/ 	.word	0x00000010


	//----- nvinfo : EIATTR_MIN_STACK_SIZE
	.align		4
.L_1:
        /*000c*/ 	.byte	0x04, 0x12
        /*000e*/ 	.short	(.L_3 - .L_2)
	.align		4
.L_2:
        /*0010*/ 	.word	index@(triton_poi_fused_add_0)
        /*0014*/ 	.word	0x00000000


	//----- nvinfo : EIATTR_FRAME_SIZE
	.align		4
.L_3:
        /*0018*/ 	.byte	0x04, 0x11
        /*001a*/ 	.short	(.L_5 - .L_4)
	.align		4
.L_4:
        /*001c*/ 	.word	index@(triton_poi_fused_add_0)
        /*0020*/ 	.word	0x00000000


	//----- nvinfo : EIATTR_MIN_STACK_SIZE
	.align		4
.L_5:
        /*0024*/ 	.byte	0x04, 0x12
        /*0026*/ 	.short	(.L_7 - .L_6)
	.align		4
.L_6:
        /*0028*/ 	.word	index@(triton_poi_fused_add_0)
        /*002c*/ 	.word	0x00000000
.L_7:


//--------------------- .nv.info.triton_poi_fused_add_0 --------------------------
	.section	.nv.info.triton_poi_fused_add_0,"",@"SHT_CUDA_INFO"
	.sectionflags	@""
	.align	4


	//----- nvinfo : EIATTR_CUDA_API_VERSION
	.align		4
        /*0000*/ 	.byte	0x04, 0x37
        /*0002*/ 	.short	(.L_9 - .L_8)
.L_8:
        /*0004*/ 	.word	0x0000007c


	//----- nvinfo : EIATTR_KPARAM_INFO
	.align		4
.L_9:
        /*0008*/ 	.byte	0x04, 0x17
        /*000a*/ 	.short	(.L_11 - .L_10)
.L_10:
        /*000c*/ 	.word	0x00000000
        /*0010*/ 	.short	0x0004
        /*0012*/ 	.short	0x0020
        /*0014*/ 	.byte	0x00, 0xf0, 0x11, 0x00


	//----- nvinfo : EIATTR_KPARAM_INFO
	.align		4
.L_11:
        /*0018*/ 	.byte	0x04, 0x17
        /*001a*/ 	.short	(.L_13 - .L_12)
.L_12:
        /*001c*/ 	.word	0x00000000
        /*0020*/ 	.short	0x0003
        /*0022*/ 	.short	0x0018
        /*0024*/ 	.byte	0x00, 0xf4, 0x21, 0x00


	//----- nvinfo : EIATTR_KPARAM_INFO
	.align		4
.L_13:
        /*0028*/ 	.byte	0x04, 0x17
        /*002a*/ 	.short	(.L_15 - .L_14)
.L_14:
        /*002c*/ 	.word	0x00000000
        /*0030*/ 	.short	0x0002
        /*0032*/ 	.short	0x0010
        /*0034*/ 	.byte	0x00, 0xf4, 0x21, 0x00


	//----- nvinfo : EIATTR_KPARAM_INFO
	.align		4
.L_15:
        /*0038*/ 	.byte	0x04, 0x17
        /*003a*/ 	.short	(.L_17 - .L_16)
.L_16:
        /*003c*/ 	.word	0x00000000
        /*0040*/ 	.short	0x0001
        /*0042*/ 	.short	0x0008
        /*0044*/ 	.byte	0x00, 0xf4, 0x21, 0x00


	//----- nvinfo : EIATTR_KPARAM_INFO
	.align		4
.L_17:
        /*0048*/ 	.byte	0x04, 0x17
        /*004a*/ 	.short	(.L_19 - .L_18)
.L_18:
        /*004c*/ 	.word	0x00000000
        /*0050*/ 	.short	0x0000
        /*0052*/ 	.short	0x0000
        /*0054*/ 	.byte	0x00, 0xf4, 0x21, 0x00


	//----- nvinfo : EIATTR_SPARSE_MMA_MASK
	.align		4
.L_19:
        /*0058*/ 	.byte	0x03, 0x50
        /*005a*/ 	.short	0x0000


	//----- nvinfo : EIATTR_MAXREG_COUNT
	.align		4
        /*005c*/ 	.byte	0x03, 0x1b
        /*005e*/ 	.short	0x00ff


	//----- nvinfo : EIATTR_EXIT_INSTR_OFFSETS
	.align		4
        /*0060*/ 	.byte	0x04, 0x1c
        /*0062*/ 	.short	(.L_21 - .L_20)


	//   ....[0]....
.L_20:
        /*0064*/ 	.word	0x00000290


	//----- nvinfo : EIATTR_REQNTID
	.align		4
.L_21:
        /*0068*/ 	.byte	0x04, 0x10
        /*006a*/ 	.short	(.L_23 - .L_22)
.L_22:
        /*006c*/ 	.word	0x00000080
        /*0070*/ 	.word	0x00000001
        /*0074*/ 	.word	0x00000001


	//----- nvinfo : EIATTR_CBANK_PARAM_SIZE
	.align		4
.L_23:
        /*0078*/ 	.byte	0x03, 0x19
        /*007a*/ 	.short	0x0024


	//----- nvinfo : EIATTR_PARAM_CBANK
	.align		4
        /*007c*/ 	.byte	0x04, 0x0a
        /*007e*/ 	.short	(.L_25 - .L_24)
	.align		4
.L_24:
        /*0080*/ 	.word	index@(.nv.constant0.triton_poi_fused_add_0)
        /*0084*/ 	.short	0x0210
        /*0086*/ 	.short	0x0024


	//----- nvinfo : EIATTR_SW_WAR
	.align		4
.L_25:
        /*0088*/ 	.byte	0x04, 0x36
        /*008a*/ 	.short	(.L_27 - .L_26)
.L_26:
        /*008c*/ 	.word	0x00000008
.L_27:


//--------------------- .nv.callgraph             --------------------------
	.section	.nv.callgraph,"",@"SHT_CUDA_CALLGRAPH"
	.align	4
	.sectionentsize	8
	.align		4
        /*0000*/ 	.word	0x00000000
	.align		4
        /*0004*/ 	.word	0xffffffff
	.align		4
        /*0008*/ 	.word	0x00000000
	.align		4
        /*000c*/ 	.word	0xfffffffe
	.align		4
        /*0010*/ 	.word	0x00000000
	.align		4
        /*0014*/ 	.word	0xfffffffd
	.align		4
        /*0018*/ 	.word	0x00000000
	.align		4
        /*001c*/ 	.word	0xfffffffc


//--------------------- .text.triton_poi_fused_add_0 --------------------------
	.section	.text.triton_poi_fused_add_0,"ax",@progbits
	.align	128
        .global         triton_poi_fused_add_0
        .type           triton_poi_fused_add_0,@function
        .size           triton_poi_fused_add_0,(.L_x_1 - triton_poi_fused_add_0)
        .other          triton_poi_fused_add_0,@"STO_CUDA_ENTRY STV_DEFAULT"
triton_poi_fused_add_0:
.text.triton_poi_fused_add_0:
[----:B------:R-:W-:Y:S01]  /*0000*/  LDC R1, c[0x0][0x28] ;  /* 0x00000a00ff017b82 */ /* 0x000fe20000000800 */
[----:B------:R-:W1:Y:S07]  /*0010*/  S2R R0, SR_TID.X ;  /* 0x0000000000007919 */ /* 0x000e6e0000002100 */
[----:B------:R-:W2:Y:S01]  /*0020*/  LDC.64 R6, c[0x0][0x220] ;  /* 0x00008800ff067b82 */ /* 0x000ea20000000a00 */
[----:B------:R-:W-:Y:S01]  /*0030*/  ULDC.64 UR4, c[0x0][0x208] ;  /* 0x0000820000047ab9 */ /* 0x000fe20000000a00 */
[----:B------:R-:W3:Y:S01]  /*0040*/  S2R R5, SR_CTAID.X ;  /* 0x0000000000057919 */ /* 0x000ee20000002500 */
[----:B-1----:R-:W-:Y:S01]  /*0050*/  IMAD.SHL.U32 R0, R0, 0x2, RZ ;  /* 0x0000000200007824 */ /* 0x002fe200078e00ff */
[----:B---3--:R-:W-:-:S04]  /*0060*/  SHF.R.S32.HI R3, RZ, 0x17, R5 ;  /* 0x00000017ff037819 */ /* 0x008fc80000011405 */
[----:B------:R-:W-:Y:S02]  /*0070*/  LOP3.LUT R0, R0, 0xfe, RZ, 0xc0, !PT ;  /* 0x000000fe00007812 */ /* 0x000fe400078ec0ff */
[----:B------:R-:W-:-:S03]  /*0080*/  SGXT R3, R3, 0x1 ;  /* 0x000000010303781a */ /* 0x000fc60000000200 */
[----:B------:R-:W-:Y:S02]  /*0090*/  IMAD R0, R5, 0x100, R0 ;  /* 0x0000010005007824 */ /* 0x000fe400078e0200 */
[----:B------:R-:W1:Y:S03]  /*00a0*/  LDC.64 R4, c[0x0][0x218] ;  /* 0x00008600ff047b82 */ /* 0x000e660000000a00 */
[----:B------:R-:W-:-:S04]  /*00b0*/  LEA.HI R3, R3, R0, RZ, 0x4 ;  /* 0x0000000003037211 */ /* 0x000fc800078f20ff */
[--C-:B------:R-:W-:Y:S02]  /*00c0*/  SHF.R.S32.HI R9, RZ, 0x4, R3.reuse ;  /* 0x00000004ff097819 */ /* 0x100fe40000011403 */
[----:B------:R-:W-:-:S04]  /*00d0*/  SHF.R.S32.HI R2, RZ, 0x1f, R3 ;  /* 0x0000001fff027819 */ /* 0x000fc80000011403 */
[----:B------:R-:W-:-:S04]  /*00e0*/  LEA.HI R2, R2, R9, RZ, 0x6 ;  /* 0x0000000902027211 */ /* 0x000fc800078f30ff */
[----:B------:R-:W-:-:S05]  /*00f0*/  LOP3.LUT R2, R2, 0xffc0, RZ, 0xc0, !PT ;  /* 0x0000ffc002027812 */ /* 0x000fca00078ec0ff */
[C---:B------:R-:W-:Y:S02]  /*0100*/  IMAD.IADD R8, R9.reuse, 0x1, -R2 ;  /* 0x0000000109087824 */ /* 0x040fe400078e0a02 */
[----:B-1----:R-:W-:-:S03]  /*0110*/  IMAD.WIDE R4, R9, 0x4, R4 ;  /* 0x0000000409047825 */ /* 0x002fc600078e0204 */
[----:B------:R-:W-:-:S03]  /*0120*/  PRMT R2, R8, 0x8880, RZ ;  /* 0x0000888008027816 */ /* 0x000fc600000000ff */
[----:B------:R-:W3:Y:S01]  /*0130*/  LDG.E.EL R4, desc[UR4][R4.64] ;  /* 0x0000000404047981 */ /* 0x000ee2000c2e1900 */
[----:B------:R-:W-:-:S04]  /*0140*/  PRMT R2, R2, 0x7710, RZ ;  /* 0x0000771002027816 */ /* 0x000fc800000000ff */
[----:B------:R-:W-:-:S04]  /*0150*/  SHF.R.U32.HI R2, RZ, 0xd, R2 ;  /* 0x0000000dff027819 */ /* 0x000fc80000011602 */
[----:B------:R-:W-:-:S05]  /*0160*/  LOP3.LUT R3, R2, 0x3, RZ, 0xc0, !PT ;  /* 0x0000000302037812 */ /* 0x000fca00078ec0ff */
[----:B------:R-:W-:-:S05]  /*0170*/  IMAD.IADD R3, R8, 0x1, R3 ;  /* 0x0000000108037824 */ /* 0x000fca00078e0203 */
[----:B------:R-:W-:-:S05]  /*0180*/  LOP3.LUT R3, R3, 0xfc, RZ, 0xc0, !PT ;  /* 0x000000fc03037812 */ /* 0x000fca00078ec0ff */
[----:B------:R-:W-:Y:S02]  /*0190*/  IMAD.MOV R11, RZ, RZ, -R3 ;  /* 0x000000ffff0b7224 */ /* 0x000fe400078e0a03 */
[----:B------:R-:W1:Y:S03]  /*01a0*/  LDC.64 R2, c[0x0][0x210] ;  /* 0x00008400ff027b82 */ /* 0x000e660000000a00 */
[----:B------:R-:W-:-:S05]  /*01b0*/  PRMT R11, R11, 0x7710, RZ ;  /* 0x000077100b0b7816 */ /* 0x000fca00000000ff */
[----:B------:R-:W-:-:S05]  /*01c0*/  IMAD.IADD R8, R8, 0x1, R11 ;  /* 0x0000000108087824 */ /* 0x000fca00078e020b */
[----:B------:R-:W-:-:S04]  /*01d0*/  LOP3.LUT R8, R8, 0xffff, RZ, 0xc0, !PT ;  /* 0x0000ffff08087812 */ /* 0x000fc800078ec0ff */
[----:B------:R-:W-:Y:S02]  /*01e0*/  PRMT R11, R8, 0x8880, RZ ;  /* 0x00008880080b7816 */ /* 0x000fe400000000ff */
[----:B------:R-:W4:Y:S03]  /*01f0*/  LDC.64 R8, c[0x0][0x228] ;  /* 0x00008a00ff087b82 */ /* 0x000f260000000a00 */
[----:B--2---:R-:W-:-:S04]  /*0200*/  IMAD.WIDE R6, R11, 0x4, R6 ;  /* 0x000000040b067825 */ /* 0x004fc800078e0206 */
[C---:B-1----:R-:W-:Y:S02]  /*0210*/  IMAD.WIDE R2, R0.reuse, 0x4, R2 ;  /* 0x0000000400027825 */ /* 0x042fe400078e0202 */
[----:B------:R-:W3:Y:S04]  /*0220*/  LDG.E.EL R7, desc[UR4][R6.64] ;  /* 0x0000000406077981 */ /* 0x000ee8000c2e1900 */
[----:B------:R-:W2:Y:S01]  /*0230*/  LDG.E.64 R2, desc[UR4][R2.64] ;  /* 0x0000000402027981 */ /* 0x000ea2000c1e1b00 */
[----:B----4-:R-:W-:-:S04]  /*0240*/  IMAD.WIDE R8, R0, 0x4, R8 ;  /* 0x0000000400087825 */ /* 0x010fc800078e0208 */
[----:B---3--:R-:W-:-:S04]  /*0250*/  FADD R10, R4, R7 ;  /* 0x00000007040a7221 */ /* 0x008fc80000000000 */
[--C-:B--2---:R-:W-:Y:S01]  /*0260*/  FADD R12, R2, R10.reuse ;  /* 0x0000000a020c7221 */ /* 0x104fe20000000000 */
[----:B------:R-:W-:-:S05]  /*0270*/  FADD R13, R3, R10 ;  /* 0x0000000a030d7221 */ /* 0x000fca0000000000 */
[----:B------:R-:W-:Y:S01]  /*0280*/  STG.E.64 desc[UR4][R8.64], R12 ;  /* 0x0000000c08007986 */ /* 0x000fe2000c101b04 */
[----:B------:R-:W-:Y:S05]  /*0290*/  EXIT ;  /* 0x000000000000794d */ /* 0x000fea0003800000 */
.L_x_0:
[----:B------:R-:W-:-:S00]  /*02a0*/  BRA `(.L_x_0) ;  /* 0xfffffffc00fc7947 */ /* 0x000fc0000383ffff */
[----:B------:R-:W-:-:S00]  /*02b0*/  NOP ;  /* 0x0000000000007918 */ /* 0x000fc00000000000 */
        /* <DEDUP_REMOVED lines=12> */
.L_x_1:


//--------------------- .nv.constant0.triton_poi_fused_add_0 --------------------------
	.section	.nv.constant0.triton_poi_fused_add_0,"a",@progbits
	.sectionflags	@""
	.align	4
.nv.constant0.triton_poi_fused_add_0:
	.zero		564
